//
// Generated by NVIDIA NVVM Compiler
//
// Compiler Build ID: CL-36424714
// Cuda compilation tools, release 13.0, V13.0.88
// Based on NVVM 20.0.0
//

.version 9.0
.target sm_100
.address_size 64

	// .globl	_Z13matmul_nativePfS_S_iii

.visible .entry _Z13matmul_nativePfS_S_iii(
	.param .u64 .ptr .align 1 _Z13matmul_nativePfS_S_iii_param_0,
	.param .u64 .ptr .align 1 _Z13matmul_nativePfS_S_iii_param_1,
	.param .u64 .ptr .align 1 _Z13matmul_nativePfS_S_iii_param_2,
	.param .u32 _Z13matmul_nativePfS_S_iii_param_3,
	.param .u32 _Z13matmul_nativePfS_S_iii_param_4,
	.param .u32 _Z13matmul_nativePfS_S_iii_param_5
)
{
	.reg .pred 	%p<13>;
	.reg .b32 	%r<41>;
	.reg .b32 	%f<68>;
	.reg .b64 	%rd<53>;

	ld.param.u64 	%rd7, [_Z13matmul_nativePfS_S_iii_param_0];
	ld.param.u64 	%rd8, [_Z13matmul_nativePfS_S_iii_param_1];
	ld.param.u64 	%rd6, [_Z13matmul_nativePfS_S_iii_param_2];
	ld.param.u32 	%r20, [_Z13matmul_nativePfS_S_iii_param_3];
	ld.param.u32 	%r18, [_Z13matmul_nativePfS_S_iii_param_4];
	ld.param.u32 	%r19, [_Z13matmul_nativePfS_S_iii_param_5];
	cvta.to.global.u64 	%rd1, %rd8;
	cvta.to.global.u64 	%rd2, %rd7;
	mov.u32 	%r21, %ctaid.y;
	mov.u32 	%r22, %ntid.y;
	mov.u32 	%r23, %tid.y;
	mad.lo.s32 	%r1, %r21, %r22, %r23;
	mov.u32 	%r24, %ctaid.x;
	mov.u32 	%r25, %ntid.x;
	mov.u32 	%r26, %tid.x;
	mad.lo.s32 	%r2, %r24, %r25, %r26;
	setp.ge.s32 	%p1, %r1, %r20;
	setp.ge.s32 	%p2, %r2, %r18;
	or.pred  	%p3, %p1, %p2;
	@%p3 bra 	$L__BB0_14;
	setp.lt.s32 	%p4, %r19, 1;
	mov.f32 	%f67, 0f00000000;
	@%p4 bra 	$L__BB0_13;
	mul.lo.s32 	%r3, %r19, %r1;
	and.b32  	%r4, %r19, 7;
	setp.lt.u32 	%p5, %r19, 8;
	mov.f32 	%f67, 0f00000000;
	mov.b32 	%r39, 0;
	@%p5 bra 	$L__BB0_5;
	and.b32  	%r39, %r19, 2147483640;
	neg.s32 	%r37, %r39;
	shl.b32 	%r7, %r18, 3;
	mul.wide.u32 	%rd9, %r3, 4;
	add.s64 	%rd10, %rd9, %rd2;
	add.s64 	%rd52, %rd10, 16;
	mov.f32 	%f67, 0f00000000;
	mul.wide.s32 	%rd13, %r18, 4;
	mov.u32 	%r36, %r2;
$L__BB0_4:
	.pragma "nounroll";
	ld.global.f32 	%f17, [%rd52+-16];
	mul.wide.s32 	%rd11, %r36, 4;
	add.s64 	%rd12, %rd1, %rd11;
	ld.global.f32 	%f18, [%rd12];
	fma.rn.f32 	%f19, %f17, %f18, %f67;
	ld.global.f32 	%f20, [%rd52+-12];
	add.s64 	%rd14, %rd12, %rd13;
	ld.global.f32 	%f21, [%rd14];
	fma.rn.f32 	%f22, %f20, %f21, %f19;
	ld.global.f32 	%f23, [%rd52+-8];
	add.s64 	%rd15, %rd14, %rd13;
	ld.global.f32 	%f24, [%rd15];
	fma.rn.f32 	%f25, %f23, %f24, %f22;
	ld.global.f32 	%f26, [%rd52+-4];
	add.s64 	%rd16, %rd15, %rd13;
	ld.global.f32 	%f27, [%rd16];
	fma.rn.f32 	%f28, %f26, %f27, %f25;
	ld.global.f32 	%f29, [%rd52];
	add.s64 	%rd17, %rd16, %rd13;
	ld.global.f32 	%f30, [%rd17];
	fma.rn.f32 	%f31, %f29, %f30, %f28;
	ld.global.f32 	%f32, [%rd52+4];
	add.s64 	%rd18, %rd17, %rd13;
	ld.global.f32 	%f33, [%rd18];
	fma.rn.f32 	%f34, %f32, %f33, %f31;
	ld.global.f32 	%f35, [%rd52+8];
	add.s64 	%rd19, %rd18, %rd13;
	ld.global.f32 	%f36, [%rd19];
	fma.rn.f32 	%f37, %f35, %f36, %f34;
	ld.global.f32 	%f38, [%rd52+12];
	add.s64 	%rd20, %rd19, %rd13;
	ld.global.f32 	%f39, [%rd20];
	fma.rn.f32 	%f67, %f38, %f39, %f37;
	add.s32 	%r37, %r37, 8;
	add.s32 	%r36, %r36, %r7;
	add.s64 	%rd52, %rd52, 32;
	setp.ne.s32 	%p6, %r37, 0;
	@%p6 bra 	$L__BB0_4;
$L__BB0_5:
	setp.eq.s32 	%p7, %r4, 0;
	@%p7 bra 	$L__BB0_13;
	and.b32  	%r13, %r19, 3;
	setp.lt.u32 	%p8, %r4, 4;
	@%p8 bra 	$L__BB0_8;
	add.s32 	%r28, %r39, %r3;
	mul.wide.u32 	%rd21, %r28, 4;
	add.s64 	%rd22, %rd2, %rd21;
	ld.global.f32 	%f41, [%rd22];
	mad.lo.s32 	%r29, %r39, %r18, %r2;
	mul.wide.s32 	%rd23, %r29, 4;
	add.s64 	%rd24, %rd1, %rd23;
	ld.global.f32 	%f42, [%rd24];
	fma.rn.f32 	%f43, %f41, %f42, %f67;
	cvt.u64.u32 	%rd25, %r3;
	cvt.u64.u32 	%rd26, %r39;
	add.s64 	%rd27, %rd26, %rd25;
	shl.b64 	%rd28, %rd27, 2;
	add.s64 	%rd29, %rd2, %rd28;
	ld.global.f32 	%f44, [%rd29+4];
	mul.wide.s32 	%rd30, %r18, 4;
	add.s64 	%rd31, %rd24, %rd30;
	ld.global.f32 	%f45, [%rd31];
	fma.rn.f32 	%f46, %f44, %f45, %f43;
	ld.global.f32 	%f47, [%rd29+8];
	add.s64 	%rd32, %rd31, %rd30;
	ld.global.f32 	%f48, [%rd32];
	fma.rn.f32 	%f49, %f47, %f48, %f46;
	ld.global.f32 	%f50, [%rd29+12];
	add.s64 	%rd33, %rd32, %rd30;
	ld.global.f32 	%f51, [%rd33];
	fma.rn.f32 	%f67, %f50, %f51, %f49;
	add.s32 	%r39, %r39, 4;
$L__BB0_8:
	setp.eq.s32 	%p9, %r13, 0;
	@%p9 bra 	$L__BB0_13;
	setp.eq.s32 	%p10, %r13, 1;
	@%p10 bra 	$L__BB0_11;
	add.s32 	%r30, %r39, %r3;
	mul.wide.u32 	%rd34, %r30, 4;
	add.s64 	%rd35, %rd2, %rd34;
	ld.global.f32 	%f53, [%rd35];
	mad.lo.s32 	%r31, %r39, %r18, %r2;
	mul.wide.s32 	%rd36, %r31, 4;
	add.s64 	%rd37, %rd1, %rd36;
	ld.global.f32 	%f54, [%rd37];
	fma.rn.f32 	%f55, %f53, %f54, %f67;
	cvt.u64.u32 	%rd38, %r3;
	cvt.u64.u32 	%rd39, %r39;
	add.s64 	%rd40, %rd39, %rd38;
	shl.b64 	%rd41, %rd40, 2;
	add.s64 	%rd42, %rd2, %rd41;
	ld.global.f32 	%f56, [%rd42+4];
	mul.wide.s32 	%rd43, %r18, 4;
	add.s64 	%rd44, %rd37, %rd43;
	ld.global.f32 	%f57, [%rd44];
	fma.rn.f32 	%f67, %f56, %f57, %f55;
	add.s32 	%r39, %r39, 2;
$L__BB0_11:
	and.b32  	%r32, %r19, 1;
	setp.eq.b32 	%p11, %r32, 1;
	not.pred 	%p12, %p11;
	@%p12 bra 	$L__BB0_13;
	add.s32 	%r33, %r39, %r3;
	mul.wide.u32 	%rd45, %r33, 4;
	add.s64 	%rd46, %rd2, %rd45;
	ld.global.f32 	%f58, [%rd46];
	mad.lo.s32 	%r34, %r39, %r18, %r2;
	mul.wide.s32 	%rd47, %r34, 4;
	add.s64 	%rd48, %rd1, %rd47;
	ld.global.f32 	%f59, [%rd48];
	fma.rn.f32 	%f67, %f58, %f59, %f67;
$L__BB0_13:
	mad.lo.s32 	%r35, %r18, %r1, %r2;
	cvta.to.global.u64 	%rd49, %rd6;
	mul.wide.s32 	%rd50, %r35, 4;
	add.s64 	%rd51, %rd49, %rd50;
	st.global.f32 	[%rd51], %f67;
$L__BB0_14:
	ret;

}


// ===== COMPILED SASS (sm_100) =====

	.target	sm_100

	.elftype	@"ET_EXEC"


//--------------------- .note.nv.tkinfo           --------------------------
	.section	.note.nv.tkinfo,"",@"SHT_NOTE"
	.sectionflags	@"SHF_NOTE_NV_TKINFO"
	.tkinfo
        /*0018*/ 	.word	0x00000002
        /*0030*/ 	.string	""
        /*0030*/ 	.string	"ptxas"
        /*0030*/ 	.string	"Cuda compilation tools, release 13.0, V13.0.88"
        /*0030*/ 	.string	"Build cuda_13.0.r13.0/compiler.36424714_0"
        /*0030*/ 	.string	"-arch sm_100 -m 64 "



//--------------------- .note.nv.cuinfo           --------------------------
	.section	.note.nv.cuinfo,"",@"SHT_NOTE"
	.sectionflags	@"SHF_NOTE_NV_CUINFO"
        /*0018*/ 	.short	0x0002
        /*001a*/ 	.short	0x0064
        /*001c*/ 	.short	0x0082
	.zero		2


//--------------------- .nv.info                  --------------------------
	.section	.nv.info,"",@"SHT_CUDA_INFO"
	.align	4


	//----- nvinfo : EIATTR_REGCOUNT
	.align		4
        /*0000*/ 	.byte	0x04, 0x2f
        /*0002*/ 	.short	(.L_1 - .L_0)
	.align		4
.L_0:
        /*0004*/ 	.word	index@(_Z13matmul_nativePfS_S_iii)
        /*0008*/ 	.word	0x00000020


	//----- nvinfo : EIATTR_FRAME_SIZE
	.align		4
.L_1:
        /*000c*/ 	.byte	0x04, 0x11
        /*000e*/ 	.short	(.L_3 - .L_2)
	.align		4
.L_2:
        /*0010*/ 	.word	index@(_Z13matmul_nativePfS_S_iii)
        /*0014*/ 	.word	0x00000000


	//----- nvinfo : EIATTR_MIN_STACK_SIZE
	.align		4
.L_3:
        /*0018*/ 	.byte	0x04, 0x12
        /*001a*/ 	.short	(.L_5 - .L_4)
	.align		4
.L_4:
        /*001c*/ 	.word	index@(_Z13matmul_nativePfS_S_iii)
        /*0020*/ 	.word	0x00000000
.L_5:


//--------------------- .nv.compat                --------------------------
	.section	.nv.compat,"",@"SHT_CUDA_COMPAT_INFO"
	.align	4
        /*0000*/ 	.byte	0x02, 0x09, 0x00, 0x00, 0x02, 0x02, 0x01, 0x00, 0x02, 0x05, 0x05, 0x00, 0x03, 0x07, 0x01, 0x01
        /*0010*/ 	.byte	0x02, 0x03, 0x00, 0x00, 0x02, 0x06, 0x01, 0x00, 0x04, 0x0b, 0x08, 0x00, 0x09, 0x00, 0x00, 0x00
        /*0020*/ 	.byte	0x00, 0x00, 0x00, 0x00


//--------------------- .nv.info._Z13matmul_nativePfS_S_iii --------------------------
	.section	.nv.info._Z13matmul_nativePfS_S_iii,"",@"SHT_CUDA_INFO"
	.sectionflags	@""
	.align	4


	//----- nvinfo : EIATTR_CUDA_API_VERSION
	.align		4
        /*0000*/ 	.byte	0x04, 0x37
        /*0002*/ 	.short	(.L_7 - .L_6)
.L_6:
        /*0004*/ 	.word	0x00000082


	//----- nvinfo : EIATTR_KPARAM_INFO
	.align		4
.L_7:
        /*0008*/ 	.byte	0x04, 0x17
        /*000a*/ 	.short	(.L_9 - .L_8)
.L_8:
        /*000c*/ 	.word	0x00000000
        /*0010*/ 	.short	0x0005
        /*0012*/ 	.short	0x0020
        /*0014*/ 	.byte	0x00, 0xf0, 0x11, 0x00


	//----- nvinfo : EIATTR_KPARAM_INFO
	.align		4
.L_9:
        /*0018*/ 	.byte	0x04, 0x17
        /*001a*/ 	.short	(.L_11 - .L_10)
.L_10:
        /*001c*/ 	.word	0x00000000
        /*0020*/ 	.short	0x0004
        /*0022*/ 	.short	0x001c
        /*0024*/ 	.byte	0x00, 0xf0, 0x11, 0x00


	//----- nvinfo : EIATTR_KPARAM_INFO
	.align		4
.L_11:
        /*0028*/ 	.byte	0x04, 0x17
        /*002a*/ 	.short	(.L_13 - .L_12)
.L_12:
        /*002c*/ 	.word	0x00000000
        /*0030*/ 	.short	0x0003
        /*0032*/ 	.short	0x0018
        /*0034*/ 	.byte	0x00, 0xf0, 0x11, 0x00


	//----- nvinfo : EIATTR_KPARAM_INFO
	.align		4
.L_13:
        /*0038*/ 	.byte	0x04, 0x17
        /*003a*/ 	.short	(.L_15 - .L_14)
.L_14:
        /*003c*/ 	.word	0x00000000
        /*0040*/ 	.short	0x0002
        /*0042*/ 	.short	0x0010
        /*0044*/ 	.byte	0x00, 0xf5, 0x21, 0x00


	//----- nvinfo : EIATTR_KPARAM_INFO
	.align		4
.L_15:
        /*0048*/ 	.byte	0x04, 0x17
        /*004a*/ 	.short	(.L_17 - .L_16)
.L_16:
        /*004c*/ 	.word	0x00000000
        /*0050*/ 	.short	0x0001
        /*0052*/ 	.short	0x0008
        /*0054*/ 	.byte	0x00, 0xf5, 0x21, 0x00


	//----- nvinfo : EIATTR_KPARAM_INFO
	.align		4
.L_17:
        /*0058*/ 	.byte	0x04, 0x17
        /*005a*/ 	.short	(.L_19 - .L_18)
.L_18:
        /*005c*/ 	.word	0x00000000
        /*0060*/ 	.short	0x0000
        /*0062*/ 	.short	0x0000
        /*0064*/ 	.byte	0x00, 0xf5, 0x21, 0x00


	//----- nvinfo : EIATTR_SPARSE_MMA_MASK
	.align		4
.L_19:
        /*0068*/ 	.byte	0x03, 0x50
        /*006a*/ 	.short	0x0000


	//----- nvinfo : EIATTR_MAXREG_COUNT
	.align		4
        /*006c*/ 	.byte	0x03, 0x1b
        /*006e*/ 	.short	0x00ff


	//----- nvinfo : EIATTR_MERCURY_ISA_VERSION
	.align		4
        /*0070*/ 	.byte	0x03, 0x5f
        /*0072*/ 	.short	0x0101


	//----- nvinfo : EIATTR_VRC_CTA_INIT_COUNT
	.align		4
        /*0074*/ 	.byte	0x02, 0x4a
	.zero		1
	.zero		1


	//----- nvinfo : EIATTR_EXIT_INSTR_OFFSETS
	.align		4
        /*0078*/ 	.byte	0x04, 0x1c
        /*007a*/ 	.short	(.L_21 - .L_20)


	//   ....[0]....
.L_20:
        /*007c*/ 	.word	0x000000c0


	//   ....[1]....
        /*0080*/ 	.word	0x000008e0


	//----- nvinfo : EIATTR_CBANK_PARAM_SIZE
	.align		4
.L_21:
        /*0084*/ 	.byte	0x03, 0x19
        /*0086*/ 	.short	0x0024


	//----- nvinfo : EIATTR_PARAM_CBANK
	.align		4
        /*0088*/ 	.byte	0x04, 0x0a
        /*008a*/ 	.short	(.L_23 - .L_22)
	.align		4
.L_22:
        /*008c*/ 	.word	index@(.nv.constant0._Z13matmul_nativePfS_S_iii)
        /*0090*/ 	.short	0x0380
        /*0092*/ 	.short	0x0024


	//----- nvinfo : EIATTR_SW_WAR
	.align		4
.L_23:
        /*0094*/ 	.byte	0x04, 0x36
        /*0096*/ 	.short	(.L_25 - .L_24)
.L_24:
        /*0098*/ 	.word	0x00000008
.L_25:


//--------------------- .nv.callgraph             --------------------------
	.section	.nv.callgraph,"",@"SHT_CUDA_CALLGRAPH"
	.align	4
	.sectionentsize	8
	.align		4
        /*0000*/ 	.word	0x00000000
	.align		4
        /*0004*/ 	.word	0xffffffff
	.align		4
        /*0008*/ 	.word	0x00000000
	.align		4
        /*000c*/ 	.word	0xfffffffe
	.align		4
        /*0010*/ 	.word	0x00000000
	.align		4
        /*0014*/ 	.word	0xfffffffd
	.align		4
        /*0018*/ 	.word	0x00000000
	.align		4
        /*001c*/ 	.word	0xfffffffc


//--------------------- .text._Z13matmul_nativePfS_S_iii --------------------------
	.section	.text._Z13matmul_nativePfS_S_iii,"ax",@progbits
	.align	128
        .global         _Z13matmul_nativePfS_S_iii
        .type           _Z13matmul_nativePfS_S_iii,@function
        .size           _Z13matmul_nativePfS_S_iii,(.L_x_5 - _Z13matmul_nativePfS_S_iii)
        .other          _Z13matmul_nativePfS_S_iii,@"STO_CUDA_ENTRY STV_DEFAULT"
_Z13matmul_nativePfS_S_iii:
.text._Z13matmul_nativePfS_S_iii:
[----:B------:R-:W-:Y:S01]  /*0000*/  LDC R1, c[0x0][0x37c] ;  /* 0x0000df00ff017b82 */ /* 0x000fe20000000800 */
[----:B------:R-:W0:Y:S07]  /*0010*/  S2R R5, SR_TID.X ;  /* 0x0000000000057919 */ /* 0x000e2e0000002100 */
[----:B------:R-:W1:Y:S01]  /*0020*/  LDC R19, c[0x0][0x364] ;  /* 0x0000d900ff137b82 */ /* 0x000e620000000800 */
[----:B------:R-:W1:Y:S07]  /*0030*/  S2R R4, SR_TID.Y ;  /* 0x0000000000047919 */ /* 0x000e6e0000002200 */
[----:B------:R-:W0:Y:S08]  /*0040*/  S2UR UR5, SR_CTAID.X ;  /* 0x00000000000579c3 */ /* 0x000e300000002500 */
[----:B------:R-:W0:Y:S08]  /*0050*/  LDC R0, c[0x0][0x360] ;  /* 0x0000d800ff007b82 */ /* 0x000e300000000800 */
[----:B------:R-:W1:Y:S08]  /*0060*/  S2UR UR4, SR_CTAID.Y ;  /* 0x00000000000479c3 */ /* 0x000e700000002600 */
[----:B------:R-:W2:Y:S01]  /*0070*/  LDC.64 R2, c[0x0][0x398] ;  /* 0x0000e600ff027b82 */ /* 0x000ea20000000a00 */
[----:B0-----:R-:W-:-:S02]  /*0080*/  IMAD R0, R0, UR5, R5 ;  /* 0x0000000500007c24 */ /* 0x001fc4000f8e0205 */
[----:B-1----:R-:W-:-:S03]  /*0090*/  IMAD R19, R19, UR4, R4 ;  /* 0x0000000413137c24 */ /* 0x002fc6000f8e0204 */
[----:B--2---:R-:W-:-:S04]  /*00a0*/  ISETP.GE.AND P0, PT, R0, R3, PT ;  /* 0x000000030000720c */ /* 0x004fc80003f06270 */
[----:B------:R-:W-:-:S13]  /*00b0*/  ISETP.GE.OR P0, PT, R19, R2, P0 ;  /* 0x000000021300720c */ /* 0x000fda0000706670 */
[----:B------:R-:W-:Y:S05]  /*00c0*/  @P0 EXIT ;  /* 0x000000000000094d */ /* 0x000fea0003800000 */
[----:B------:R-:W0:Y:S01]  /*00d0*/  LDC R2, c[0x0][0x3a0] ;  /* 0x0000e800ff027b82 */ /* 0x000e220000000800 */
[----:B------:R-:W1:Y:S01]  /*00e0*/  LDCU.64 UR4, c[0x0][0x358] ;  /* 0x00006b00ff0477ac */ /* 0x000e620008000a00 */
[----:B------:R-:W-:Y:S01]  /*00f0*/  HFMA2 R24, -RZ, RZ, 0, 0 ;  /* 0x00000000ff187431 */ /* 0x000fe200000001ff */
[----:B0-----:R-:W-:-:S13]  /*0100*/  ISETP.GE.AND P0, PT, R2, 0x1, PT ;  /* 0x000000010200780c */ /* 0x001fda0003f06270 */
[----:B-1----:R-:W-:Y:S05]  /*0110*/  @!P0 BRA `(.L_x_0) ;  /* 0x0000000400e08947 */ /* 0x002fea0003800000 */
[C---:B------:R-:W-:Y:S01]  /*0120*/  ISETP.GE.U32.AND P1, PT, R2.reuse, 0x8, PT ;  /* 0x000000080200780c */ /* 0x040fe20003f26070 */
[----:B------:R-:W-:Y:S01]  /*0130*/  IMAD R20, R19, R2, RZ ;  /* 0x0000000213147224 */ /* 0x000fe200078e02ff */
[----:B------:R-:W-:Y:S02]  /*0140*/  LOP3.LUT R27, R2, 0x7, RZ, 0xc0, !PT ;  /* 0x00000007021b7812 */ /* 0x000fe400078ec0ff */
[----:B------:R-:W-:Y:S02]  /*0150*/  MOV R24, RZ ;  /* 0x000000ff00187202 */ /* 0x000fe40000000f00 */
[----:B------:R-:W-:Y:S02]  /*0160*/  ISETP.NE.AND P0, PT, R27, RZ, PT ;  /* 0x000000ff1b00720c */ /* 0x000fe40003f05270 */
[----:B------:R-:W-:-:S05]  /*0170*/  MOV R21, RZ ;  /* 0x000000ff00157202 */ /* 0x000fca0000000f00 */
[----:B------:R-:W-:Y:S06]  /*0180*/  @!P1 BRA `(.L_x_1) ;  /* 0x0000000000c49947 */ /* 0x000fec0003800000 */
[----:B------:R-:W0:Y:S01]  /*0190*/  LDC.64 R4, c[0x0][0x380] ;  /* 0x0000e000ff047b82 */ /* 0x000e220000000a00 */
[----:B------:R-:W-:Y:S02]  /*01a0*/  LOP3.LUT R21, R2, 0x7ffffff8, RZ, 0xc0, !PT ;  /* 0x7ffffff802157812 */ /* 0x000fe400078ec0ff */
[----:B------:R-:W-:Y:S02]  /*01b0*/  MOV R24, RZ ;  /* 0x000000ff00187202 */ /* 0x000fe40000000f00 */
[----:B------:R-:W-:Y:S02]  /*01c0*/  MOV R18, R0 ;  /* 0x0000000000127202 */ /* 0x000fe40000000f00 */
[----:B------:R-:W-:Y:S01]  /*01d0*/  IADD3 R22, PT, PT, -R21, RZ, RZ ;  /* 0x000000ff15167210 */ /* 0x000fe20007ffe1ff */
[----:B0-----:R-:W-:-:S03]  /*01e0*/  IMAD.WIDE.U32 R4, R20, 0x4, R4 ;  /* 0x0000000414047825 */ /* 0x001fc600078e0004 */
[----:B------:R-:W-:-:S04]  /*01f0*/  IADD3 R6, P1, PT, R4, 0x10, RZ ;  /* 0x0000001004067810 */ /* 0x000fc80007f3e0ff */
[----:B------:R-:W-:-:S09]  /*0200*/  IADD3.X R7, PT, PT, RZ, R5, RZ, P1, !PT ;  /* 0x00000005ff077210 */ /* 0x000fd20000ffe4ff */
.L_x_2:
[----:B------:R-:W0:Y:S01]  /*0210*/  LDC.64 R16, c[0x0][0x388] ;  /* 0x0000e200ff107b82 */ /* 0x000e220000000a00 */
[----:B------:R-:W-:Y:S02]  /*0220*/  MOV R4, R6 ;  /* 0x0000000600047202 */ /* 0x000fe40000000f00 */
[----:B------:R-:W-:-:S05]  /*0230*/  MOV R5, R7 ;  /* 0x0000000700057202 */ /* 0x000fca0000000f00 */
[----:B------:R-:W2:Y:S04]  /*0240*/  LDG.E R25, desc[UR4][R4.64+-0x10] ;  /* 0xfffff00404197981 */ /* 0x000ea8000c1e1900 */
[----:B------:R-:W3:Y:S04]  /*0250*/  LDG.E R23, desc[UR4][R4.64+-0xc] ;  /* 0xfffff40404177981 */ /* 0x000ee8000c1e1900 */
[----:B------:R-:W4:Y:S04]  /*0260*/  LDG.E R29, desc[UR4][R4.64+-0x8] ;  /* 0xfffff804041d7981 */ /* 0x000f28000c1e1900 */
[----:B------:R-:W5:Y:S01]  /*0270*/  LDG.E R28, desc[UR4][R4.64+-0x4] ;  /* 0xfffffc04041c7981 */ /* 0x000f62000c1e1900 */
[----:B0-----:R-:W-:-:S05]  /*0280*/  IMAD.WIDE R16, R18, 0x4, R16 ;  /* 0x0000000412107825 */ /* 0x001fca00078e0210 */
[----:B------:R0:W2:Y:S01]  /*0290*/  LDG.E R26, desc[UR4][R16.64] ;  /* 0x00000004101a7981 */ /* 0x0000a2000c1e1900 */
[----:B------:R-:W-:-:S04]  /*02a0*/  IMAD.WIDE R14, R3, 0x4, R16 ;  /* 0x00000004030e7825 */ /* 0x000fc800078e0210 */
[C---:B------:R-:W-:Y:S02]  /*02b0*/  IMAD.WIDE R6, R3.reuse, 0x4, R14 ;  /* 0x0000000403067825 */ /* 0x040fe400078e020e */
[----:B------:R-:W3:Y:S02]  /*02c0*/  LDG.E R14, desc[UR4][R14.64] ;  /* 0x000000040e0e7981 */ /* 0x000ee4000c1e1900 */
[C---:B------:R-:W-:Y:S02]  /*02d0*/  IMAD.WIDE R10, R3.reuse, 0x4, R6 ;  /* 0x00000004030a7825 */ /* 0x040fe400078e0206 */
[----:B------:R-:W4:Y:S02]  /*02e0*/  LDG.E R6, desc[UR4][R6.64] ;  /* 0x0000000406067981 */ /* 0x000f24000c1e1900 */
[C---:B------:R-:W-:Y:S02]  /*02f0*/  IMAD.WIDE R8, R3.reuse, 0x4, R10 ;  /* 0x0000000403087825 */ /* 0x040fe400078e020a */
[----:B------:R-:W5:Y:S02]  /*0300*/  LDG.E R10, desc[UR4][R10.64] ;  /* 0x000000040a0a7981 */ /* 0x000f64000c1e1900 */
[----:B------:R-:W-:-:S02]  /*0310*/  IMAD.WIDE R12, R3, 0x4, R8 ;  /* 0x00000004030c7825 */ /* 0x000fc400078e0208 */
[----:B------:R-:W5:Y:S04]  /*0320*/  LDG.E R7, desc[UR4][R4.64] ;  /* 0x0000000404077981 */ /* 0x000f68000c1e1900 */
[----:B------:R-:W5:Y:S01]  /*0330*/  LDG.E R8, desc[UR4][R8.64] ;  /* 0x0000000408087981 */ /* 0x000f62000c1e1900 */
[----:B0-----:R-:W-:-:S03]  /*0340*/  IMAD.WIDE R16, R3, 0x4, R12 ;  /* 0x0000000403107825 */ /* 0x001fc600078e020c */
[----:B------:R-:W5:Y:S04]  /*0350*/  LDG.E R12, desc[UR4][R12.64] ;  /* 0x000000040c0c7981 */ /* 0x000f68000c1e1900 */
[----:B------:R-:W5:Y:S04]  /*0360*/  LDG.E R15, desc[UR4][R16.64] ;  /* 0x00000004100f7981 */ /* 0x000f68000c1e1900 */
[----:B------:R-:W5:Y:S04]  /*0370*/  LDG.E R9, desc[UR4][R4.64+0x4] ;  /* 0x0000040404097981 */ /* 0x000f68000c1e1900 */
[----:B------:R-:W5:Y:S01]  /*0380*/  LDG.E R11, desc[UR4][R4.64+0xc] ;  /* 0x00000c04040b7981 */ /* 0x000f62000c1e1900 */
[----:B--2---:R-:W-:Y:S01]  /*0390*/  FFMA R26, R25, R26, R24 ;  /* 0x0000001a191a7223 */ /* 0x004fe20000000018 */
[----:B------:R-:W-:-:S02]  /*03a0*/  IMAD.WIDE R24, R3, 0x4, R16 ;  /* 0x0000000403187825 */ /* 0x000fc400078e0210 */
[----:B------:R-:W2:Y:S04]  /*03b0*/  LDG.E R16, desc[UR4][R4.64+0x8] ;  /* 0x0000080404107981 */ /* 0x000ea8000c1e1900 */
[----:B------:R-:W2:Y:S01]  /*03c0*/  LDG.E R24, desc[UR4][R24.64] ;  /* 0x0000000418187981 */ /* 0x000ea2000c1e1900 */
[----:B---3--:R-:W-:Y:S01]  /*03d0*/  FFMA R14, R23, R14, R26 ;  /* 0x0000000e170e7223 */ /* 0x008fe2000000001a */
[----:B------:R-:W-:-:S03]  /*03e0*/  IADD3 R22, PT, PT, R22, 0x8, RZ ;  /* 0x0000000816167810 */ /* 0x000fc60007ffe0ff */
[----:B----4-:R-:W-:Y:S01]  /*03f0*/  FFMA R29, R29, R6, R14 ;  /* 0x000000061d1d7223 */ /* 0x010fe2000000000e */
[----:B------:R-:W-:-:S03]  /*0400*/  ISETP.NE.AND P1, PT, R22, RZ, PT ;  /* 0x000000ff1600720c */ /* 0x000fc60003f25270 */
[----:B-----5:R-:W-:Y:S01]  /*0410*/  FFMA R10, R28, R10, R29 ;  /* 0x0000000a1c0a7223 */ /* 0x020fe2000000001d */
[----:B------:R-:W-:-:S03]  /*0420*/  IADD3 R6, P2, PT, R4, 0x20, RZ ;  /* 0x0000002004067810 */ /* 0x000fc60007f5e0ff */
[----:B------:R-:W-:Y:S01]  /*0430*/  FFMA R8, R7, R8, R10 ;  /* 0x0000000807087223 */ /* 0x000fe2000000000a */
[----:B------:R-:W-:Y:S02]  /*0440*/  IADD3.X R7, PT, PT, RZ, R5, RZ, P2, !PT ;  /* 0x00000005ff077210 */ /* 0x000fe400017fe4ff */
[----:B------:R-:W-:Y:S01]  /*0450*/  LEA R18, R3, R18, 0x3 ;  /* 0x0000001203127211 */ /* 0x000fe200078e18ff */
[----:B------:R-:W-:-:S04]  /*0460*/  FFMA R9, R9, R12, R8 ;  /* 0x0000000c09097223 */ /* 0x000fc80000000008 */
[----:B--2---:R-:W-:-:S04]  /*0470*/  FFMA R16, R16, R15, R9 ;  /* 0x0000000f10107223 */ /* 0x004fc80000000009 */
[----:B------:R-:W-:Y:S01]  /*0480*/  FFMA R24, R11, R24, R16 ;  /* 0x000000180b187223 */ /* 0x000fe20000000010 */
[----:B------:R-:W-:Y:S06]  /*0490*/  @P1 BRA `(.L_x_2) ;  /* 0xfffffffc005c1947 */ /* 0x000fec000383ffff */
.L_x_1:
[----:B------:R-:W-:Y:S05]  /*04a0*/  @!P0 BRA `(.L_x_0) ;  /* 0x0000000000fc8947 */ /* 0x000fea0003800000 */
[----:B------:R-:W-:Y:S02]  /*04b0*/  ISETP.GE.U32.AND P1, PT, R27, 0x4, PT ;  /* 0x000000041b00780c */ /* 0x000fe40003f26070 */
[----:B------:R-:W-:-:S04]  /*04c0*/  LOP3.LUT R16, R2, 0x3, RZ, 0xc0, !PT ;  /* 0x0000000302107812 */ /* 0x000fc800078ec0ff */
[----:B------:R-:W-:-:S07]  /*04d0*/  ISETP.NE.AND P0, PT, R16, RZ, PT ;  /* 0x000000ff1000720c */ /* 0x000fce0003f05270 */
[----:B------:R-:W-:Y:S06]  /*04e0*/  @!P1 BRA `(.L_x_3) ;  /* 0x00000000006c9947 */ /* 0x000fec0003800000 */
[----:B------:R-:W0:Y:S01]  /*04f0*/  LDC.64 R6, c[0x0][0x388] ;  /* 0x0000e200ff067b82 */ /* 0x000e220000000a00 */
[----:B------:R-:W1:Y:S01]  /*0500*/  LDCU.64 UR6, c[0x0][0x380] ;  /* 0x00007000ff0677ac */ /* 0x000e620008000a00 */
[----:B------:R-:W-:Y:S01]  /*0510*/  IMAD R9, R21, R3, R0 ;  /* 0x0000000315097224 */ /* 0x000fe200078e0200 */
[CC--:B------:R-:W-:Y:S02]  /*0520*/  IADD3 R5, PT, PT, R20.reuse, R21.reuse, RZ ;  /* 0x0000001514057210 */ /* 0x0c0fe40007ffe0ff */
[----:B------:R-:W-:-:S03]  /*0530*/  IADD3 R10, P1, PT, R20, R21, RZ ;  /* 0x00000015140a7210 */ /* 0x000fc60007f3e0ff */
[----:B------:R-:W2:Y:S01]  /*0540*/  LDC.64 R14, c[0x0][0x380] ;  /* 0x0000e000ff0e7b82 */ /* 0x000ea20000000a00 */
[----:B0-----:R-:W-:-:S04]  /*0550*/  IMAD.WIDE R6, R9, 0x4, R6 ;  /* 0x0000000409067825 */ /* 0x001fc800078e0206 */
[----:B------:R-:W-:Y:S02]  /*0560*/  IMAD.WIDE R8, R3, 0x4, R6 ;  /* 0x0000000403087825 */ /* 0x000fe400078e0206 */
[----:B------:R-:W3:Y:S02]  /*0570*/  LDG.E R6, desc[UR4][R6.64] ;  /* 0x0000000406067981 */ /* 0x000ee4000c1e1900 */
[----:B--2---:R-:W-:Y:S01]  /*0580*/  IMAD.WIDE.U32 R14, R5, 0x4, R14 ;  /* 0x00000004050e7825 */ /* 0x004fe200078e000e */
[----:B------:R-:W-:Y:S02]  /*0590*/  IADD3.X R5, PT, PT, RZ, RZ, RZ, P1, !PT ;  /* 0x000000ffff057210 */ /* 0x000fe40000ffe4ff */
[----:B-1----:R-:W-:-:S03]  /*05a0*/  LEA R4, P1, R10, UR6, 0x2 ;  /* 0x000000060a047c11 */ /* 0x002fc6000f8210ff */
[----:B------:R-:W3:Y:S01]  /*05b0*/  LDG.E R15, desc[UR4][R14.64] ;  /* 0x000000040e0f7981 */ /* 0x000ee2000c1e1900 */
[----:B------:R-:W-:Y:S01]  /*05c0*/  LEA.HI.X R5, R10, UR7, R5, 0x2, P1 ;  /* 0x000000070a057c11 */ /* 0x000fe200088f1405 */
[C---:B------:R-:W-:Y:S02]  /*05d0*/  IMAD.WIDE R10, R3.reuse, 0x4, R8 ;  /* 0x00000004030a7825 */ /* 0x040fe400078e0208 */
[----:B------:R-:W2:Y:S04]  /*05e0*/  LDG.E R8, desc[UR4][R8.64] ;  /* 0x0000000408087981 */ /* 0x000ea8000c1e1900 */
[----:B------:R-:W2:Y:S01]  /*05f0*/  LDG.E R17, desc[UR4][R4.64+0x4] ;  /* 0x0000040404117981 */ /* 0x000ea2000c1e1900 */
[----:B------:R-:W-:-:S03]  /*0600*/  IMAD.WIDE R12, R3, 0x4, R10 ;  /* 0x00000004030c7825 */ /* 0x000fc600078e020a */
[----:B------:R-:W4:Y:S04]  /*0610*/  LDG.E R22, desc[UR4][R10.64] ;  /* 0x000000040a167981 */ /* 0x000f28000c1e1900 */
[----:B------:R-:W4:Y:S04]  /*0620*/  LDG.E R18, desc[UR4][R4.64+0x8] ;  /* 0x0000080404127981 */ /* 0x000f28000c1e1900 */
[----:B------:R-:W5:Y:S04]  /*0630*/  LDG.E R26, desc[UR4][R4.64+0xc] ;  /* 0x00000c04041a7981 */ /* 0x000f68000c1e1900 */
[----:B------:R-:W5:Y:S01]  /*0640*/  LDG.E R12, desc[UR4][R12.64] ;  /* 0x000000040c0c7981 */ /* 0x000f62000c1e1900 */
[----:B------:R-:W-:Y:S01]  /*0650*/  IADD3 R21, PT, PT, R21, 0x4, RZ ;  /* 0x0000000415157810 */ /* 0x000fe20007ffe0ff */
[----:B---3--:R-:W-:-:S04]  /*0660*/  FFMA R24, R15, R6, R24 ;  /* 0x000000060f187223 */ /* 0x008fc80000000018 */
[----:B--2---:R-:W-:-:S04]  /*0670*/  FFMA R17, R17, R8, R24 ;  /* 0x0000000811117223 */ /* 0x004fc80000000018 */
[----:B----4-:R-:W-:-:S04]  /*0680*/  FFMA R17, R18, R22, R17 ;  /* 0x0000001612117223 */ /* 0x010fc80000000011 */
[----:B-----5:R-:W-:-:S07]  /*0690*/  FFMA R24, R26, R12, R17 ;  /* 0x0000000c1a187223 */ /* 0x020fce0000000011 */
.L_x_3:
[----:B------:R-:W-:Y:S05]  /*06a0*/  @!P0 BRA `(.L_x_0) ;  /* 0x00000000007c8947 */ /* 0x000fea0003800000 */
[----:B------:R-:W-:Y:S01]  /*06b0*/  ISETP.NE.AND P1, PT, R16, 0x1, PT ;  /* 0x000000011000780c */ /* 0x000fe20003f25270 */
[----:B------:R-:W0:Y:S01]  /*06c0*/  LDC.64 R12, c[0x0][0x380] ;  /* 0x0000e000ff0c7b82 */ /* 0x000e220000000a00 */
[----:B------:R-:W-:-:S04]  /*06d0*/  LOP3.LUT R2, R2, 0x1, RZ, 0xc0, !PT ;  /* 0x0000000102027812 */ /* 0x000fc800078ec0ff */
[----:B------:R-:W-:-:S03]  /*06e0*/  ISETP.NE.U32.AND P0, PT, R2, 0x1, PT ;  /* 0x000000010200780c */ /* 0x000fc60003f05070 */
[----:B------:R-:W1:Y:S04]  /*06f0*/  LDC.64 R10, c[0x0][0x388] ;  /* 0x0000e200ff0a7b82 */ /* 0x000e680000000a00 */
[CC--:B------:R-:W-:Y:S02]  /*0700*/  @P1 IADD3 R15, PT, PT, R20.reuse, R21.reuse, RZ ;  /* 0x00000015140f1210 */ /* 0x0c0fe40007ffe0ff */
[----:B------:R-:W-:Y:S02]  /*0710*/  @P1 IADD3 R2, P2, PT, R20, R21, RZ ;  /* 0x0000001514021210 */ /* 0x000fe40007f5e0ff */
[----:B------:R-:W2:Y:S02]  /*0720*/  @P1 LDC.64 R4, c[0x0][0x380] ;  /* 0x0000e000ff041b82 */ /* 0x000ea40000000a00 */
[----:B------:R-:W-:-:S06]  /*0730*/  @P1 IADD3.X R14, PT, PT, RZ, RZ, RZ, P2, !PT ;  /* 0x000000ffff0e1210 */ /* 0x000fcc00017fe4ff */
[----:B------:R-:W3:Y:S01]  /*0740*/  LDC.64 R6, c[0x0][0x380] ;  /* 0x0000e000ff067b82 */ /* 0x000ee20000000a00 */
[----:B0-----:R-:W-:-:S04]  /*0750*/  @P1 IMAD.WIDE.U32 R12, R15, 0x4, R12 ;  /* 0x000000040f0c1825 */ /* 0x001fc800078e000c */
[C---:B------:R-:W-:Y:S01]  /*0760*/  @P1 IMAD R15, R21.reuse, R3, R0 ;  /* 0x00000003150f1224 */ /* 0x040fe200078e0200 */
[----:B------:R-:W-:Y:S01]  /*0770*/  @P1 IADD3 R21, PT, PT, R21, 0x2, RZ ;  /* 0x0000000215151810 */ /* 0x000fe20007ffe0ff */
[----:B------:R-:W4:Y:S01]  /*0780*/  @P1 LDG.E R13, desc[UR4][R12.64] ;  /* 0x000000040c0d1981 */ /* 0x000f22000c1e1900 */
[----:B------:R-:W0:Y:S01]  /*0790*/  LDC.64 R8, c[0x0][0x388] ;  /* 0x0000e200ff087b82 */ /* 0x000e220000000a00 */
[----:B-1----:R-:W-:Y:S01]  /*07a0*/  @P1 IMAD.WIDE R10, R15, 0x4, R10 ;  /* 0x000000040f0a1825 */ /* 0x002fe200078e020a */
[----:B------:R-:W-:Y:S02]  /*07b0*/  @!P0 IADD3 R17, PT, PT, R20, R21, RZ ;  /* 0x0000001514118210 */ /* 0x000fe40007ffe0ff */
[----:B--2---:R-:W-:Y:S01]  /*07c0*/  @P1 LEA R4, P2, R2, R4, 0x2 ;  /* 0x0000000402041211 */ /* 0x004fe200078410ff */
[----:B------:R-:W-:-:S03]  /*07d0*/  @!P0 IMAD R21, R21, R3, R0 ;  /* 0x0000000315158224 */ /* 0x000fc600078e0200 */
[----:B------:R-:W-:Y:S01]  /*07e0*/  @P1 LEA.HI.X R5, R2, R5, R14, 0x2, P2 ;  /* 0x0000000502051211 */ /* 0x000fe200010f140e */
[----:B------:R-:W-:Y:S01]  /*07f0*/  @P1 IMAD.WIDE R14, R3, 0x4, R10 ;  /* 0x00000004030e1825 */ /* 0x000fe200078e020a */
[----:B------:R-:W4:Y:S03]  /*0800*/  @P1 LDG.E R2, desc[UR4][R10.64] ;  /* 0x000000040a021981 */ /* 0x000f26000c1e1900 */
[----:B---3--:R-:W-:Y:S01]  /*0810*/  @!P0 IMAD.WIDE.U32 R6, R17, 0x4, R6 ;  /* 0x0000000411068825 */ /* 0x008fe200078e0006 */
[----:B------:R-:W2:Y:S04]  /*0820*/  @P1 LDG.E R5, desc[UR4][R4.64+0x4] ;  /* 0x0000040404051981 */ /* 0x000ea8000c1e1900 */
[----:B------:R-:W2:Y:S01]  /*0830*/  @P1 LDG.E R14, desc[UR4][R14.64] ;  /* 0x000000040e0e1981 */ /* 0x000ea2000c1e1900 */
[----:B0-----:R-:W-:-:S03]  /*0840*/  @!P0 IMAD.WIDE R8, R21, 0x4, R8 ;  /* 0x0000000415088825 */ /* 0x001fc600078e0208 */
[----:B------:R-:W3:Y:S04]  /*0850*/  @!P0 LDG.E R7, desc[UR4][R6.64] ;  /* 0x0000000406078981 */ /* 0x000ee8000c1e1900 */
[----:B------:R-:W3:Y:S01]  /*0860*/  @!P0 LDG.E R8, desc[UR4][R8.64] ;  /* 0x0000000408088981 */ /* 0x000ee2000c1e1900 */
[----:B----4-:R-:W-:-:S04]  /*0870*/  @P1 FFMA R2, R13, R2, R24 ;  /* 0x000000020d021223 */ /* 0x010fc80000000018 */
[----:B--2---:R-:W-:-:S04]  /*0880*/  @P1 FFMA R24, R5, R14, R2 ;  /* 0x0000000e05181223 */ /* 0x004fc80000000002 */
[----:B---3--:R-:W-:-:S07]  /*0890*/  @!P0 FFMA R24, R7, R8, R24 ;  /* 0x0000000807188223 */ /* 0x008fce0000000018 */
.L_x_0:
[----:B------:R-:W0:Y:S01]  /*08a0*/  LDC.64 R4, c[0x0][0x390] ;  /* 0x0000e400ff047b82 */ /* 0x000e220000000a00 */
[----:B------:R-:W-:-:S04]  /*08b0*/  IMAD R3, R19, R3, R0 ;  /* 0x0000000313037224 */ /* 0x000fc800078e0200 */
[----:B0-----:R-:W-:-:S05]  /*08c0*/  IMAD.WIDE R2, R3, 0x4, R4 ;  /* 0x0000000403027825 */ /* 0x001fca00078e0204 */
[----:B------:R-:W-:Y:S01]  /*08d0*/  STG.E desc[UR4][R2.64], R24 ;  /* 0x0000001802007986 */ /* 0x000fe2000c101904 */
[----:B------:R-:W-:Y:S05]  /*08e0*/  EXIT ;  /* 0x000000000000794d */ /* 0x000fea0003800000 */
.L_x_4:
[----:B------:R-:W-:-:S00]  /*08f0*/  BRA `(.L_x_4) ;  /* 0xfffffffc00fc7947 */ /* 0x000fc0000383ffff */
[----:B------:R-:W-:-:S00]  /*0900*/  NOP ;  /* 0x0000000000007918 */ /* 0x000fc00000000000 */
[----:B------:R-:W-:-:S00]  /*0910*/  NOP ;  /* 0x0000000000007918 */ /* 0x000fc00000000000 */
[----:B------:R-:W-:-:S00]  /*0920*/  NOP ;  /* 0x0000000000007918 */ /* 0x000fc00000000000 */
[----:B------:R-:W-:-:S00]  /*0930*/  NOP ;  /* 0x0000000000007918 */ /* 0x000fc00000000000 */
[----:B------:R-:W-:-:S00]  /*0940*/  NOP ;  /* 0x0000000000007918 */ /* 0x000fc00000000000 */
[----:B------:R-:W-:-:S00]  /*0950*/  NOP ;  /* 0x0000000000007918 */ /* 0x000fc00000000000 */
[----:B------:R-:W-:-:S00]  /*0960*/  NOP ;  /* 0x0000000000007918 */ /* 0x000fc00000000000 */
[----:B------:R-:W-:-:S00]  /*0970*/  NOP ;  /* 0x0000000000007918 */ /* 0x000fc00000000000 */
.L_x_5:


//--------------------- .nv.shared.reserved.0     --------------------------
	.section	.nv.shared.reserved.0,"aw",@nobits
	.weak		__nv_reservedSMEM_offset_0_alias
	.size		__nv_reservedSMEM_offset_0_alias, 0, 64
	.other		__nv_reservedSMEM_offset_0_alias,@"STO_CUDA_RESERVED_SHARED STV_DEFAULT"
__nv_reservedSMEM_offset_0_alias:
	.zero		0
	.zero		64


//--------------------- .nv.constant0._Z13matmul_nativePfS_S_iii --------------------------
	.section	.nv.constant0._Z13matmul_nativePfS_S_iii,"a",@progbits
	.sectionflags	@""
	.align	4
.nv.constant0._Z13matmul_nativePfS_S_iii:
	.zero		932


//--------------------- SYMBOLS --------------------------

	.type		.nv.reservedSmem.offset0,@object
	.size		.nv.reservedSmem.offset0,0x4
